//
// Generated by NVIDIA NVVM Compiler
//
// Compiler Build ID: CL-36424714
// Cuda compilation tools, release 13.0, V13.0.88
// Based on NVVM 20.0.0
//

.version 9.0
.target sm_100
.address_size 64

	// .globl	_Z13reduce_sum_v6PfS_i
.extern .shared .align 16 .b8 sdata[];

.visible .entry _Z13reduce_sum_v6PfS_i(
	.param .u64 .ptr .align 1 _Z13reduce_sum_v6PfS_i_param_0,
	.param .u64 .ptr .align 1 _Z13reduce_sum_v6PfS_i_param_1,
	.param .u32 _Z13reduce_sum_v6PfS_i_param_2
)
{
	.reg .pred 	%p<9>;
	.reg .b32 	%r<18>;
	.reg .b32 	%f<13>;
	.reg .b64 	%rd<11>;

	ld.param.u64 	%rd3, [_Z13reduce_sum_v6PfS_i_param_0];
	ld.param.u64 	%rd2, [_Z13reduce_sum_v6PfS_i_param_1];
	ld.param.u32 	%r8, [_Z13reduce_sum_v6PfS_i_param_2];
	cvta.to.global.u64 	%rd1, %rd3;
	mov.u32 	%r1, %tid.x;
	mov.u32 	%r9, %ctaid.x;
	mov.u32 	%r17, %ntid.x;
	mul.lo.s32 	%r10, %r17, %r9;
	shl.b32 	%r11, %r10, 1;
	add.s32 	%r3, %r11, %r1;
	add.s32 	%r4, %r3, %r17;
	setp.ge.u32 	%p1, %r4, %r8;
	@%p1 bra 	$L__BB0_2;
	mul.wide.s32 	%rd6, %r3, 4;
	add.s64 	%rd7, %rd1, %rd6;
	ld.global.f32 	%f5, [%rd7];
	mul.wide.u32 	%rd8, %r4, 4;
	add.s64 	%rd9, %rd1, %rd8;
	ld.global.f32 	%f6, [%rd9];
	add.f32 	%f12, %f5, %f6;
	bra.uni 	$L__BB0_4;
$L__BB0_2:
	setp.ge.s32 	%p2, %r3, %r8;
	mov.f32 	%f12, 0f00000000;
	@%p2 bra 	$L__BB0_4;
	mul.wide.s32 	%rd4, %r3, 4;
	add.s64 	%rd5, %rd1, %rd4;
	ld.global.f32 	%f12, [%rd5];
$L__BB0_4:
	shl.b32 	%r12, %r1, 2;
	mov.u32 	%r13, sdata;
	add.s32 	%r5, %r13, %r12;
	st.shared.f32 	[%r5], %f12;
	bar.sync 	0;
	setp.lt.u32 	%p3, %r17, 2;
	@%p3 bra 	$L__BB0_8;
$L__BB0_5:
	shr.u32 	%r7, %r17, 1;
	setp.ge.u32 	%p4, %r1, %r7;
	add.s32 	%r14, %r7, %r3;
	setp.ge.s32 	%p5, %r14, %r8;
	or.pred  	%p6, %p4, %p5;
	@%p6 bra 	$L__BB0_7;
	shl.b32 	%r15, %r7, 2;
	add.s32 	%r16, %r5, %r15;
	ld.shared.f32 	%f7, [%r16];
	ld.shared.f32 	%f8, [%r5];
	add.f32 	%f9, %f7, %f8;
	st.shared.f32 	[%r5], %f9;
$L__BB0_7:
	bar.sync 	0;
	setp.gt.u32 	%p7, %r17, 3;
	mov.u32 	%r17, %r7;
	@%p7 bra 	$L__BB0_5;
$L__BB0_8:
	setp.ne.s32 	%p8, %r1, 0;
	@%p8 bra 	$L__BB0_10;
	ld.shared.f32 	%f10, [sdata];
	cvta.to.global.u64 	%rd10, %rd2;
	atom.global.add.f32 	%f11, [%rd10], %f10;
$L__BB0_10:
	ret;

}


// ===== COMPILED SASS (sm_100) =====

	.target	sm_100

	.elftype	@"ET_EXEC"


//--------------------- .note.nv.tkinfo           --------------------------
	.section	.note.nv.tkinfo,"",@"SHT_NOTE"
	.sectionflags	@"SHF_NOTE_NV_TKINFO"
	.tkinfo
        /*0018*/ 	.word	0x00000002
        /*0030*/ 	.string	""
        /*0030*/ 	.string	"ptxas"
        /*0030*/ 	.string	"Cuda compilation tools, release 13.0, V13.0.88"
        /*0030*/ 	.string	"Build cuda_13.0.r13.0/compiler.36424714_0"
        /*0030*/ 	.string	"-arch sm_100 -m 64 "



//--------------------- .note.nv.cuinfo           --------------------------
	.section	.note.nv.cuinfo,"",@"SHT_NOTE"
	.sectionflags	@"SHF_NOTE_NV_CUINFO"
        /*0018*/ 	.short	0x0002
        /*001a*/ 	.short	0x0064
        /*001c*/ 	.short	0x0082
	.zero		2


//--------------------- .nv.info                  --------------------------
	.section	.nv.info,"",@"SHT_CUDA_INFO"
	.align	4


	//----- nvinfo : EIATTR_REGCOUNT
	.align		4
        /*0000*/ 	.byte	0x04, 0x2f
        /*0002*/ 	.short	(.L_1 - .L_0)
	.align		4
.L_0:
        /*0004*/ 	.word	index@(_Z13reduce_sum_v6PfS_i)
        /*0008*/ 	.word	0x0000000e


	//----- nvinfo : EIATTR_FRAME_SIZE
	.align		4
.L_1:
        /*000c*/ 	.byte	0x04, 0x11
        /*000e*/ 	.short	(.L_3 - .L_2)
	.align		4
.L_2:
        /*0010*/ 	.word	index@(_Z13reduce_sum_v6PfS_i)
        /*0014*/ 	.word	0x00000000


	//----- nvinfo : EIATTR_MIN_STACK_SIZE
	.align		4
.L_3:
        /*0018*/ 	.byte	0x04, 0x12
        /*001a*/ 	.short	(.L_5 - .L_4)
	.align		4
.L_4:
        /*001c*/ 	.word	index@(_Z13reduce_sum_v6PfS_i)
        /*0020*/ 	.word	0x00000000
.L_5:


//--------------------- .nv.compat                --------------------------
	.section	.nv.compat,"",@"SHT_CUDA_COMPAT_INFO"
	.align	4
        /*0000*/ 	.byte	0x02, 0x09, 0x00, 0x00, 0x02, 0x02, 0x01, 0x00, 0x02, 0x05, 0x05, 0x00, 0x03, 0x07, 0x01, 0x01
        /*0010*/ 	.byte	0x02, 0x03, 0x00, 0x00, 0x02, 0x06, 0x01, 0x00, 0x04, 0x0b, 0x08, 0x00, 0x09, 0x00, 0x00, 0x00
        /*0020*/ 	.byte	0x00, 0x00, 0x00, 0x00


//--------------------- .nv.info._Z13reduce_sum_v6PfS_i --------------------------
	.section	.nv.info._Z13reduce_sum_v6PfS_i,"",@"SHT_CUDA_INFO"
	.sectionflags	@""
	.align	4


	//----- nvinfo : EIATTR_CUDA_API_VERSION
	.align		4
        /*0000*/ 	.byte	0x04, 0x37
        /*0002*/ 	.short	(.L_7 - .L_6)
.L_6:
        /*0004*/ 	.word	0x00000082


	//----- nvinfo : EIATTR_KPARAM_INFO
	.align		4
.L_7:
        /*0008*/ 	.byte	0x04, 0x17
        /*000a*/ 	.short	(.L_9 - .L_8)
.L_8:
        /*000c*/ 	.word	0x00000000
        /*0010*/ 	.short	0x0002
        /*0012*/ 	.short	0x0010
        /*0014*/ 	.byte	0x00, 0xf0, 0x11, 0x00


	//----- nvinfo : EIATTR_KPARAM_INFO
	.align		4
.L_9:
        /*0018*/ 	.byte	0x04, 0x17
        /*001a*/ 	.short	(.L_11 - .L_10)
.L_10:
        /*001c*/ 	.word	0x00000000
        /*0020*/ 	.short	0x0001
        /*0022*/ 	.short	0x0008
        /*0024*/ 	.byte	0x00, 0xf5, 0x21, 0x00


	//----- nvinfo : EIATTR_KPARAM_INFO
	.align		4
.L_11:
        /*0028*/ 	.byte	0x04, 0x17
        /*002a*/ 	.short	(.L_13 - .L_12)
.L_12:
        /*002c*/ 	.word	0x00000000
        /*0030*/ 	.short	0x0000
        /*0032*/ 	.short	0x0000
        /*0034*/ 	.byte	0x00, 0xf5, 0x21, 0x00


	//----- nvinfo : EIATTR_SPARSE_MMA_MASK
	.align		4
.L_13:
        /*0038*/ 	.byte	0x03, 0x50
        /*003a*/ 	.short	0x0000


	//----- nvinfo : EIATTR_MAXREG_COUNT
	.align		4
        /*003c*/ 	.byte	0x03, 0x1b
        /*003e*/ 	.short	0x00ff


	//----- nvinfo : EIATTR_NUM_BARRIERS
	.align		4
        /*0040*/ 	.byte	0x02, 0x4c
        /*0042*/ 	.byte	0x01
	.zero		1


	//----- nvinfo : EIATTR_MERCURY_ISA_VERSION
	.align		4
        /*0044*/ 	.byte	0x03, 0x5f
        /*0046*/ 	.short	0x0101


	//----- nvinfo : EIATTR_VRC_CTA_INIT_COUNT
	.align		4
        /*0048*/ 	.byte	0x02, 0x4a
	.zero		1
	.zero		1


	//----- nvinfo : EIATTR_EXIT_INSTR_OFFSETS
	.align		4
        /*004c*/ 	.byte	0x04, 0x1c
        /*004e*/ 	.short	(.L_15 - .L_14)


	//   ....[0]....
.L_14:
        /*0050*/ 	.word	0x00000320


	//   ....[1]....
        /*0054*/ 	.word	0x00000390


	//----- nvinfo : EIATTR_CRS_STACK_SIZE
	.align		4
.L_15:
        /*0058*/ 	.byte	0x04, 0x1e
        /*005a*/ 	.short	(.L_17 - .L_16)
.L_16:
        /*005c*/ 	.word	0x00000000


	//----- nvinfo : EIATTR_CBANK_PARAM_SIZE
	.align		4
.L_17:
        /*0060*/ 	.byte	0x03, 0x19
        /*0062*/ 	.short	0x0014


	//----- nvinfo : EIATTR_PARAM_CBANK
	.align		4
        /*0064*/ 	.byte	0x04, 0x0a
        /*0066*/ 	.short	(.L_19 - .L_18)
	.align		4
.L_18:
        /*0068*/ 	.word	index@(.nv.constant0._Z13reduce_sum_v6PfS_i)
        /*006c*/ 	.short	0x0380
        /*006e*/ 	.short	0x0014


	//----- nvinfo : EIATTR_SW_WAR
	.align		4
.L_19:
        /*0070*/ 	.byte	0x04, 0x36
        /*0072*/ 	.short	(.L_21 - .L_20)
.L_20:
        /*0074*/ 	.word	0x00000008
.L_21:


//--------------------- .nv.callgraph             --------------------------
	.section	.nv.callgraph,"",@"SHT_CUDA_CALLGRAPH"
	.align	4
	.sectionentsize	8
	.align		4
        /*0000*/ 	.word	0x00000000
	.align		4
        /*0004*/ 	.word	0xffffffff
	.align		4
        /*0008*/ 	.word	0x00000000
	.align		4
        /*000c*/ 	.word	0xfffffffe
	.align		4
        /*0010*/ 	.word	0x00000000
	.align		4
        /*0014*/ 	.word	0xfffffffd
	.align		4
        /*0018*/ 	.word	0x00000000
	.align		4
        /*001c*/ 	.word	0xfffffffc


//--------------------- .text._Z13reduce_sum_v6PfS_i --------------------------
	.section	.text._Z13reduce_sum_v6PfS_i,"ax",@progbits
	.align	128
        .global         _Z13reduce_sum_v6PfS_i
        .type           _Z13reduce_sum_v6PfS_i,@function
        .size           _Z13reduce_sum_v6PfS_i,(.L_x_6 - _Z13reduce_sum_v6PfS_i)
        .other          _Z13reduce_sum_v6PfS_i,@"STO_CUDA_ENTRY STV_DEFAULT"
_Z13reduce_sum_v6PfS_i:
.text._Z13reduce_sum_v6PfS_i:
[----:B------:R-:W-:Y:S01]  /*0000*/  LDC R1, c[0x0][0x37c] ;  /* 0x0000df00ff017b82 */ /* 0x000fe20000000800 */
[----:B------:R-:W0:Y:S07]  /*0010*/  S2R R11, SR_TID.X ;  /* 0x00000000000b7919 */ /* 0x000e2e0000002100 */
[----:B------:R-:W1:Y:S01]  /*0020*/  S2UR UR4, SR_CTAID.X ;  /* 0x00000000000479c3 */ /* 0x000e620000002500 */
[----:B------:R-:W2:Y:S01]  /*0030*/  LDCU UR5, c[0x0][0x390] ;  /* 0x00007200ff0577ac */ /* 0x000ea20008000800 */
[----:B------:R-:W-:Y:S01]  /*0040*/  BSSY.RECONVERGENT B0, `(.L_x_0) ;  /* 0x0000015000007945 */ /* 0x000fe20003800200 */
[----:B------:R-:W3:Y:S05]  /*0050*/  LDCU.64 UR6, c[0x0][0x358] ;  /* 0x00006b00ff0677ac */ /* 0x000eea0008000a00 */
[----:B------:R-:W1:Y:S02]  /*0060*/  LDC R6, c[0x0][0x360] ;  /* 0x0000d800ff067b82 */ /* 0x000e640000000800 */
[----:B-1----:R-:W-:-:S04]  /*0070*/  IMAD R0, R6, UR4, RZ ;  /* 0x0000000406007c24 */ /* 0x002fc8000f8e02ff */
[----:B0-----:R-:W-:-:S04]  /*0080*/  IMAD R7, R0, 0x2, R11 ;  /* 0x0000000200077824 */ /* 0x001fc800078e020b */
[----:B------:R-:W-:-:S05]  /*0090*/  IMAD.IADD R9, R7, 0x1, R6 ;  /* 0x0000000107097824 */ /* 0x000fca00078e0206 */
[----:B--2---:R-:W-:-:S13]  /*00a0*/  ISETP.GE.U32.AND P0, PT, R9, UR5, PT ;  /* 0x0000000509007c0c */ /* 0x004fda000bf06070 */
[----:B---3--:R-:W-:Y:S05]  /*00b0*/  @P0 BRA `(.L_x_1) ;  /* 0x00000000001c0947 */ /* 0x008fea0003800000 */
[----:B------:R-:W0:Y:S02]  /*00c0*/  LDC.64 R4, c[0x0][0x380] ;  /* 0x0000e000ff047b82 */ /* 0x000e240000000a00 */
[----:B0-----:R-:W-:-:S04]  /*00d0*/  IMAD.WIDE R2, R7, 0x4, R4 ;  /* 0x0000000407027825 */ /* 0x001fc800078e0204 */
[----:B------:R-:W-:Y:S02]  /*00e0*/  IMAD.WIDE.U32 R4, R9, 0x4, R4 ;  /* 0x0000000409047825 */ /* 0x000fe400078e0004 */
[----:B------:R-:W2:Y:S04]  /*00f0*/  LDG.E R2, desc[UR6][R2.64] ;  /* 0x0000000602027981 */ /* 0x000ea8000c1e1900 */
[----:B------:R-:W2:Y:S02]  /*0100*/  LDG.E R5, desc[UR6][R4.64] ;  /* 0x0000000604057981 */ /* 0x000ea4000c1e1900 */
[----:B--2---:R-:W-:Y:S01]  /*0110*/  FADD R0, R2, R5 ;  /* 0x0000000502007221 */ /* 0x004fe20000000000 */
[----:B------:R-:W-:Y:S06]  /*0120*/  BRA `(.L_x_2) ;  /* 0x0000000000187947 */ /* 0x000fec0003800000 */
.L_x_1:
[----:B------:R-:W-:Y:S01]  /*0130*/  ISETP.GE.AND P0, PT, R7, UR5, PT ;  /* 0x0000000507007c0c */ /* 0x000fe2000bf06270 */
[----:B------:R-:W-:-:S12]  /*0140*/  HFMA2 R0, -RZ, RZ, 0, 0 ;  /* 0x00000000ff007431 */ /* 0x000fd800000001ff */
[----:B------:R-:W-:Y:S05]  /*0150*/  @P0 BRA `(.L_x_2) ;  /* 0x00000000000c0947 */ /* 0x000fea0003800000 */
[----:B------:R-:W0:Y:S02]  /*0160*/  LDC.64 R2, c[0x0][0x380] ;  /* 0x0000e000ff027b82 */ /* 0x000e240000000a00 */
[----:B0-----:R-:W-:-:S05]  /*0170*/  IMAD.WIDE R2, R7, 0x4, R2 ;  /* 0x0000000407027825 */ /* 0x001fca00078e0202 */
[----:B------:R0:W5:Y:S02]  /*0180*/  LDG.E R0, desc[UR6][R2.64] ;  /* 0x0000000602007981 */ /* 0x000164000c1e1900 */
.L_x_2:
[----:B------:R-:W-:Y:S05]  /*0190*/  BSYNC.RECONVERGENT B0 ;  /* 0x0000000000007941 */ /* 0x000fea0003800200 */
.L_x_0:
[----:B------:R-:W1:Y:S01]  /*01a0*/  S2UR UR5, SR_CgaCtaId ;  /* 0x00000000000579c3 */ /* 0x000e620000008800 */
[----:B------:R-:W-:Y:S01]  /*01b0*/  UMOV UR4, 0x400 ;  /* 0x0000040000047882 */ /* 0x000fe20000000000 */
[----:B------:R-:W-:Y:S02]  /*01c0*/  ISETP.GE.U32.AND P0, PT, R6, 0x2, PT ;  /* 0x000000020600780c */ /* 0x000fe40003f06070 */
[----:B------:R-:W-:Y:S01]  /*01d0*/  ISETP.NE.AND P1, PT, R11, RZ, PT ;  /* 0x000000ff0b00720c */ /* 0x000fe20003f25270 */
[----:B-1----:R-:W-:-:S06]  /*01e0*/  ULEA UR4, UR5, UR4, 0x18 ;  /* 0x0000000405047291 */ /* 0x002fcc000f8ec0ff */
[----:B0-----:R-:W-:-:S05]  /*01f0*/  LEA R3, R11, UR4, 0x2 ;  /* 0x000000040b037c11 */ /* 0x001fca000f8e10ff */
[----:B-----5:R0:W-:Y:S01]  /*0200*/  STS [R3], R0 ;  /* 0x0000000003007388 */ /* 0x0201e20000000800 */
[----:B------:R-:W-:Y:S06]  /*0210*/  BAR.SYNC.DEFER_BLOCKING 0x0 ;  /* 0x0000000000007b1d */ /* 0x000fec0000010000 */
[----:B------:R-:W-:Y:S05]  /*0220*/  @!P0 BRA `(.L_x_3) ;  /* 0x00000000003c8947 */ /* 0x000fea0003800000 */
[----:B------:R-:W1:Y:S01]  /*0230*/  LDCU UR4, c[0x0][0x390] ;  /* 0x00007200ff0477ac */ /* 0x000e620008000800 */
[----:B------:R-:W-:Y:S01]  /*0240*/  NOP ;  /* 0x0000000000007918 */ /* 0x000fe20000000000 */
.L_x_4:
[----:B------:R-:W-:-:S05]  /*0250*/  SHF.R.U32.HI R4, RZ, 0x1, R6 ;  /* 0x00000001ff047819 */ /* 0x000fca0000011606 */
[----:B0-----:R-:W-:-:S05]  /*0260*/  IMAD.IADD R0, R7, 0x1, R4 ;  /* 0x0000000107007824 */ /* 0x001fca00078e0204 */
[----:B-1----:R-:W-:-:S04]  /*0270*/  ISETP.GE.AND P0, PT, R0, UR4, PT ;  /* 0x0000000400007c0c */ /* 0x002fc8000bf06270 */
[----:B------:R-:W-:-:S13]  /*0280*/  ISETP.GE.U32.OR P0, PT, R11, R4, P0 ;  /* 0x000000040b00720c */ /* 0x000fda0000706470 */
[----:B------:R-:W-:Y:S01]  /*0290*/  @!P0 LEA R0, R4, R3, 0x2 ;  /* 0x0000000304008211 */ /* 0x000fe200078e10ff */
[----:B------:R-:W-:Y:S05]  /*02a0*/  @!P0 LDS R5, [R3] ;  /* 0x0000000003058984 */ /* 0x000fea0000000800 */
[----:B------:R-:W0:Y:S02]  /*02b0*/  @!P0 LDS R0, [R0] ;  /* 0x0000000000008984 */ /* 0x000e240000000800 */
[----:B0-----:R-:W-:-:S05]  /*02c0*/  @!P0 FADD R2, R0, R5 ;  /* 0x0000000500028221 */ /* 0x001fca0000000000 */
[----:B------:R2:W-:Y:S01]  /*02d0*/  @!P0 STS [R3], R2 ;  /* 0x0000000203008388 */ /* 0x0005e20000000800 */
[----:B------:R-:W-:Y:S01]  /*02e0*/  BAR.SYNC.DEFER_BLOCKING 0x0 ;  /* 0x0000000000007b1d */ /* 0x000fe20000010000 */
[----:B------:R-:W-:Y:S01]  /*02f0*/  ISETP.GT.U32.AND P0, PT, R6, 0x3, PT ;  /* 0x000000030600780c */ /* 0x000fe20003f04070 */
[----:B------:R-:W-:-:S12]  /*0300*/  IMAD.MOV.U32 R6, RZ, RZ, R4 ;  /* 0x000000ffff067224 */ /* 0x000fd800078e0004 */
[----:B--2---:R-:W-:Y:S05]  /*0310*/  @P0 BRA `(.L_x_4) ;  /* 0xfffffffc00cc0947 */ /* 0x004fea000383ffff */
.L_x_3:
[----:B------:R-:W-:Y:S05]  /*0320*/  @P1 EXIT ;  /* 0x000000000000194d */ /* 0x000fea0003800000 */
[----:B------:R-:W1:Y:S01]  /*0330*/  S2UR UR5, SR_CgaCtaId ;  /* 0x00000000000579c3 */ /* 0x000e620000008800 */
[----:B------:R-:W-:-:S07]  /*0340*/  UMOV UR4, 0x400 ;  /* 0x0000040000047882 */ /* 0x000fce0000000000 */
[----:B0-----:R-:W0:Y:S01]  /*0350*/  LDC.64 R2, c[0x0][0x388] ;  /* 0x0000e200ff027b82 */ /* 0x001e220000000a00 */
[----:B-1----:R-:W-:-:S09]  /*0360*/  ULEA UR4, UR5, UR4, 0x18 ;  /* 0x0000000405047291 */ /* 0x002fd2000f8ec0ff */
[----:B------:R-:W0:Y:S04]  /*0370*/  LDS R5, [UR4] ;  /* 0x00000004ff057984 */ /* 0x000e280008000800 */
[----:B0-----:R-:W-:Y:S01]  /*0380*/  REDG.E.ADD.F32.FTZ.RN.STRONG.GPU desc[UR6][R2.64], R5 ;  /* 0x00000005020079a6 */ /* 0x001fe2000c12f306 */
[----:B------:R-:W-:Y:S05]  /*0390*/  EXIT ;  /* 0x000000000000794d */ /* 0x000fea0003800000 */
.L_x_5:
[----:B------:R-:W-:-:S00]  /*03a0*/  BRA `(.L_x_5) ;  /* 0xfffffffc00fc7947 */ /* 0x000fc0000383ffff */
[----:B------:R-:W-:-:S00]  /*03b0*/  NOP ;  /* 0x0000000000007918 */ /* 0x000fc00000000000 */
        /* <DEDUP_REMOVED lines=12> */
.L_x_6:


//--------------------- .nv.shared._Z13reduce_sum_v6PfS_i --------------------------
	.section	.nv.shared._Z13reduce_sum_v6PfS_i,"aw",@nobits
	.sectionflags	@""
	.align	16
	.zero		1024


//--------------------- .nv.shared.reserved.0     --------------------------
	.section	.nv.shared.reserved.0,"aw",@nobits
	.weak		__nv_reservedSMEM_offset_0_alias
	.size		__nv_reservedSMEM_offset_0_alias, 0, 64
	.other		__nv_reservedSMEM_offset_0_alias,@"STO_CUDA_RESERVED_SHARED STV_DEFAULT"
__nv_reservedSMEM_offset_0_alias:
	.zero		0
	.zero		64


//--------------------- .nv.constant0._Z13reduce_sum_v6PfS_i --------------------------
	.section	.nv.constant0._Z13reduce_sum_v6PfS_i,"a",@progbits
	.sectionflags	@""
	.align	4
.nv.constant0._Z13reduce_sum_v6PfS_i:
	.zero		916


//--------------------- SYMBOLS --------------------------

	.type		.nv.reservedSmem.offset0,@object
	.size		.nv.reservedSmem.offset0,0x4
	.type		.nv.reservedSmem.cap,@object
	.size		.nv.reservedSmem.cap,0x4
